//
// Generated by NVIDIA NVVM Compiler
//
// Compiler Build ID: CL-36424714
// Cuda compilation tools, release 13.0, V13.0.88
// Based on NVVM 20.0.0
//

.version 9.0
.target sm_100
.address_size 64

	// .globl	_Z14_AFFINE_KERNELPiiiiii

.visible .entry _Z14_AFFINE_KERNELPiiiiii(
	.param .u64 .ptr .align 1 _Z14_AFFINE_KERNELPiiiiii_param_0,
	.param .u32 _Z14_AFFINE_KERNELPiiiiii_param_1,
	.param .u32 _Z14_AFFINE_KERNELPiiiiii_param_2,
	.param .u32 _Z14_AFFINE_KERNELPiiiiii_param_3,
	.param .u32 _Z14_AFFINE_KERNELPiiiiii_param_4,
	.param .u32 _Z14_AFFINE_KERNELPiiiiii_param_5
)
{
	.reg .pred 	%p<4>;
	.reg .b32 	%r<13>;
	.reg .b64 	%rd<5>;

	ld.param.u64 	%rd1, [_Z14_AFFINE_KERNELPiiiiii_param_0];
	ld.param.u32 	%r3, [_Z14_AFFINE_KERNELPiiiiii_param_2];
	ld.param.u32 	%r4, [_Z14_AFFINE_KERNELPiiiiii_param_3];
	ld.param.u32 	%r5, [_Z14_AFFINE_KERNELPiiiiii_param_4];
	ld.param.u32 	%r2, [_Z14_AFFINE_KERNELPiiiiii_param_5];
	mov.u32 	%r6, %nctaid.x;
	mov.u32 	%r7, %ntid.x;
	mov.u32 	%r8, %ctaid.x;
	mov.u32 	%r9, %tid.x;
	mad.lo.s32 	%r10, %r5, %r6, %r8;
	mad.lo.s32 	%r1, %r10, %r7, %r9;
	setp.gt.s32 	%p1, %r3, %r1;
	setp.gt.s32 	%p2, %r1, %r4;
	or.pred  	%p3, %p1, %p2;
	@%p3 bra 	$L__BB0_2;
	cvta.to.global.u64 	%rd2, %rd1;
	sub.s32 	%r11, %r2, %r1;
	mul.wide.s32 	%rd3, %r11, 4;
	add.s64 	%rd4, %rd2, %rd3;
	ld.global.u32 	%r12, [%rd4+8];
	st.global.u32 	[%rd4], %r12;
$L__BB0_2:
	ret;

}


// ===== COMPILED SASS (sm_100) =====

	.target	sm_100

	.elftype	@"ET_EXEC"


//--------------------- .note.nv.tkinfo           --------------------------
	.section	.note.nv.tkinfo,"",@"SHT_NOTE"
	.sectionflags	@"SHF_NOTE_NV_TKINFO"
	.tkinfo
        /*0018*/ 	.word	0x00000002
        /*0030*/ 	.string	""
        /*0030*/ 	.string	"ptxas"
        /*0030*/ 	.string	"Cuda compilation tools, release 13.0, V13.0.88"
        /*0030*/ 	.string	"Build cuda_13.0.r13.0/compiler.36424714_0"
        /*0030*/ 	.string	"-arch sm_100 -m 64 "



//--------------------- .note.nv.cuinfo           --------------------------
	.section	.note.nv.cuinfo,"",@"SHT_NOTE"
	.sectionflags	@"SHF_NOTE_NV_CUINFO"
        /*0018*/ 	.short	0x0002
        /*001a*/ 	.short	0x0064
        /*001c*/ 	.short	0x0082
	.zero		2


//--------------------- .nv.info                  --------------------------
	.section	.nv.info,"",@"SHT_CUDA_INFO"
	.align	4


	//----- nvinfo : EIATTR_REGCOUNT
	.align		4
        /*0000*/ 	.byte	0x04, 0x2f
        /*0002*/ 	.short	(.L_1 - .L_0)
	.align		4
.L_0:
        /*0004*/ 	.word	index@(_Z14_AFFINE_KERNELPiiiiii)
        /*0008*/ 	.word	0x00000008


	//----- nvinfo : EIATTR_FRAME_SIZE
	.align		4
.L_1:
        /*000c*/ 	.byte	0x04, 0x11
        /*000e*/ 	.short	(.L_3 - .L_2)
	.align		4
.L_2:
        /*0010*/ 	.word	index@(_Z14_AFFINE_KERNELPiiiiii)
        /*0014*/ 	.word	0x00000000


	//----- nvinfo : EIATTR_MIN_STACK_SIZE
	.align		4
.L_3:
        /*0018*/ 	.byte	0x04, 0x12
        /*001a*/ 	.short	(.L_5 - .L_4)
	.align		4
.L_4:
        /*001c*/ 	.word	index@(_Z14_AFFINE_KERNELPiiiiii)
        /*0020*/ 	.word	0x00000000
.L_5:


//--------------------- .nv.compat                --------------------------
	.section	.nv.compat,"",@"SHT_CUDA_COMPAT_INFO"
	.align	4
        /*0000*/ 	.byte	0x02, 0x09, 0x00, 0x00, 0x02, 0x02, 0x01, 0x00, 0x02, 0x05, 0x05, 0x00, 0x03, 0x07, 0x01, 0x01
        /*0010*/ 	.byte	0x02, 0x03, 0x00, 0x00, 0x02, 0x06, 0x01, 0x00, 0x04, 0x0b, 0x08, 0x00, 0x09, 0x00, 0x00, 0x00
        /*0020*/ 	.byte	0x00, 0x00, 0x00, 0x00


//--------------------- .nv.info._Z14_AFFINE_KERNELPiiiiii --------------------------
	.section	.nv.info._Z14_AFFINE_KERNELPiiiiii,"",@"SHT_CUDA_INFO"
	.sectionflags	@""
	.align	4


	//----- nvinfo : EIATTR_CUDA_API_VERSION
	.align		4
        /*0000*/ 	.byte	0x04, 0x37
        /*0002*/ 	.short	(.L_7 - .L_6)
.L_6:
        /*0004*/ 	.word	0x00000082


	//----- nvinfo : EIATTR_KPARAM_INFO
	.align		4
.L_7:
        /*0008*/ 	.byte	0x04, 0x17
        /*000a*/ 	.short	(.L_9 - .L_8)
.L_8:
        /*000c*/ 	.word	0x00000000
        /*0010*/ 	.short	0x0005
        /*0012*/ 	.short	0x0018
        /*0014*/ 	.byte	0x00, 0xf0, 0x11, 0x00


	//----- nvinfo : EIATTR_KPARAM_INFO
	.align		4
.L_9:
        /*0018*/ 	.byte	0x04, 0x17
        /*001a*/ 	.short	(.L_11 - .L_10)
.L_10:
        /*001c*/ 	.word	0x00000000
        /*0020*/ 	.short	0x0004
        /*0022*/ 	.short	0x0014
        /*0024*/ 	.byte	0x00, 0xf0, 0x11, 0x00


	//----- nvinfo : EIATTR_KPARAM_INFO
	.align		4
.L_11:
        /*0028*/ 	.byte	0x04, 0x17
        /*002a*/ 	.short	(.L_13 - .L_12)
.L_12:
        /*002c*/ 	.word	0x00000000
        /*0030*/ 	.short	0x0003
        /*0032*/ 	.short	0x0010
        /*0034*/ 	.byte	0x00, 0xf0, 0x11, 0x00


	//----- nvinfo : EIATTR_KPARAM_INFO
	.align		4
.L_13:
        /*0038*/ 	.byte	0x04, 0x17
        /*003a*/ 	.short	(.L_15 - .L_14)
.L_14:
        /*003c*/ 	.word	0x00000000
        /*0040*/ 	.short	0x0002
        /*0042*/ 	.short	0x000c
        /*0044*/ 	.byte	0x00, 0xf0, 0x11, 0x00


	//----- nvinfo : EIATTR_KPARAM_INFO
	.align		4
.L_15:
        /*0048*/ 	.byte	0x04, 0x17
        /*004a*/ 	.short	(.L_17 - .L_16)
.L_16:
        /*004c*/ 	.word	0x00000000
        /*0050*/ 	.short	0x0001
        /*0052*/ 	.short	0x0008
        /*0054*/ 	.byte	0x00, 0xf0, 0x11, 0x00


	//----- nvinfo : EIATTR_KPARAM_INFO
	.align		4
.L_17:
        /*0058*/ 	.byte	0x04, 0x17
        /*005a*/ 	.short	(.L_19 - .L_18)
.L_18:
        /*005c*/ 	.word	0x00000000
        /*0060*/ 	.short	0x0000
        /*0062*/ 	.short	0x0000
        /*0064*/ 	.byte	0x00, 0xf5, 0x21, 0x00


	//----- nvinfo : EIATTR_SPARSE_MMA_MASK
	.align		4
.L_19:
        /*0068*/ 	.byte	0x03, 0x50
        /*006a*/ 	.short	0x0000


	//----- nvinfo : EIATTR_MAXREG_COUNT
	.align		4
        /*006c*/ 	.byte	0x03, 0x1b
        /*006e*/ 	.short	0x00ff


	//----- nvinfo : EIATTR_MERCURY_ISA_VERSION
	.align		4
        /*0070*/ 	.byte	0x03, 0x5f
        /*0072*/ 	.short	0x0101


	//----- nvinfo : EIATTR_VRC_CTA_INIT_COUNT
	.align		4
        /*0074*/ 	.byte	0x02, 0x4a
	.zero		1
	.zero		1


	//----- nvinfo : EIATTR_EXIT_INSTR_OFFSETS
	.align		4
        /*0078*/ 	.byte	0x04, 0x1c
        /*007a*/ 	.short	(.L_21 - .L_20)


	//   ....[0]....
.L_20:
        /*007c*/ 	.word	0x000000b0


	//   ....[1]....
        /*0080*/ 	.word	0x00000130


	//----- nvinfo : EIATTR_CBANK_PARAM_SIZE
	.align		4
.L_21:
        /*0084*/ 	.byte	0x03, 0x19
        /*0086*/ 	.short	0x001c


	//----- nvinfo : EIATTR_PARAM_CBANK
	.align		4
        /*0088*/ 	.byte	0x04, 0x0a
        /*008a*/ 	.short	(.L_23 - .L_22)
	.align		4
.L_22:
        /*008c*/ 	.word	index@(.nv.constant0._Z14_AFFINE_KERNELPiiiiii)
        /*0090*/ 	.short	0x0380
        /*0092*/ 	.short	0x001c


	//----- nvinfo : EIATTR_SW_WAR
	.align		4
.L_23:
        /*0094*/ 	.byte	0x04, 0x36
        /*0096*/ 	.short	(.L_25 - .L_24)
.L_24:
        /*0098*/ 	.word	0x00000008
.L_25:


//--------------------- .nv.callgraph             --------------------------
	.section	.nv.callgraph,"",@"SHT_CUDA_CALLGRAPH"
	.align	4
	.sectionentsize	8
	.align		4
        /*0000*/ 	.word	0x00000000
	.align		4
        /*0004*/ 	.word	0xffffffff
	.align		4
        /*0008*/ 	.word	0x00000000
	.align		4
        /*000c*/ 	.word	0xfffffffe
	.align		4
        /*0010*/ 	.word	0x00000000
	.align		4
        /*0014*/ 	.word	0xfffffffd
	.align		4
        /*0018*/ 	.word	0x00000000
	.align		4
        /*001c*/ 	.word	0xfffffffc


//--------------------- .text._Z14_AFFINE_KERNELPiiiiii --------------------------
	.section	.text._Z14_AFFINE_KERNELPiiiiii,"ax",@progbits
	.align	128
        .global         _Z14_AFFINE_KERNELPiiiiii
        .type           _Z14_AFFINE_KERNELPiiiiii,@function
        .size           _Z14_AFFINE_KERNELPiiiiii,(.L_x_1 - _Z14_AFFINE_KERNELPiiiiii)
        .other          _Z14_AFFINE_KERNELPiiiiii,@"STO_CUDA_ENTRY STV_DEFAULT"
_Z14_AFFINE_KERNELPiiiiii:
.text._Z14_AFFINE_KERNELPiiiiii:
[----:B------:R-:W-:Y:S01]  /*0000*/  LDC R1, c[0x0][0x37c] ;  /* 0x0000df00ff017b82 */ /* 0x000fe20000000800 */
[----:B------:R-:W0:Y:S07]  /*0010*/  S2R R0, SR_CTAID.X ;  /* 0x0000000000007919 */ /* 0x000e2e0000002500 */
[----:B------:R-:W0:Y:S01]  /*0020*/  LDC.64 R2, c[0x0][0x390] ;  /* 0x0000e400ff027b82 */ /* 0x000e220000000a00 */
[----:B------:R-:W0:Y:S01]  /*0030*/  LDCU UR4, c[0x0][0x370] ;  /* 0x00006e00ff0477ac */ /* 0x000e220008000800 */
[----:B------:R-:W1:Y:S01]  /*0040*/  S2R R5, SR_TID.X ;  /* 0x0000000000057919 */ /* 0x000e620000002100 */
[----:B------:R-:W1:Y:S01]  /*0050*/  LDCU UR5, c[0x0][0x360] ;  /* 0x00006c00ff0577ac */ /* 0x000e620008000800 */
[----:B------:R-:W2:Y:S01]  /*0060*/  LDCU UR6, c[0x0][0x38c] ;  /* 0x00007180ff0677ac */ /* 0x000ea20008000800 */
[----:B0-----:R-:W-:-:S04]  /*0070*/  IMAD R0, R3, UR4, R0 ;  /* 0x0000000403007c24 */ /* 0x001fc8000f8e0200 */
[----:B-1----:R-:W-:-:S05]  /*0080*/  IMAD R5, R0, UR5, R5 ;  /* 0x0000000500057c24 */ /* 0x002fca000f8e0205 */
[----:B------:R-:W-:-:S04]  /*0090*/  ISETP.GT.AND P0, PT, R5, R2, PT ;  /* 0x000000020500720c */ /* 0x000fc80003f04270 */
[----:B--2---:R-:W-:-:S13]  /*00a0*/  ISETP.LT.OR P0, PT, R5, UR6, P0 ;  /* 0x0000000605007c0c */ /* 0x004fda0008701670 */
[----:B------:R-:W-:Y:S05]  /*00b0*/  @P0 EXIT ;  /* 0x000000000000094d */ /* 0x000fea0003800000 */
[----:B------:R-:W0:Y:S01]  /*00c0*/  LDC.64 R2, c[0x0][0x380] ;  /* 0x0000e000ff027b82 */ /* 0x000e220000000a00 */
[----:B------:R-:W1:Y:S01]  /*00d0*/  LDCU UR6, c[0x0][0x398] ;  /* 0x00007300ff0677ac */ /* 0x000e620008000800 */
[----:B------:R-:W2:Y:S01]  /*00e0*/  LDCU.64 UR4, c[0x0][0x358] ;  /* 0x00006b00ff0477ac */ /* 0x000ea20008000a00 */
[----:B-1----:R-:W-:-:S05]  /*00f0*/  IADD3 R5, PT, PT, -R5, UR6, RZ ;  /* 0x0000000605057c10 */ /* 0x002fca000fffe1ff */
[----:B0-----:R-:W-:-:S05]  /*0100*/  IMAD.WIDE R2, R5, 0x4, R2 ;  /* 0x0000000405027825 */ /* 0x001fca00078e0202 */
[----:B--2---:R-:W2:Y:S04]  /*0110*/  LDG.E R5, desc[UR4][R2.64+0x8] ;  /* 0x0000080402057981 */ /* 0x004ea8000c1e1900 */
[----:B--2---:R-:W-:Y:S01]  /*0120*/  STG.E desc[UR4][R2.64], R5 ;  /* 0x0000000502007986 */ /* 0x004fe2000c101904 */
[----:B------:R-:W-:Y:S05]  /*0130*/  EXIT ;  /* 0x000000000000794d */ /* 0x000fea0003800000 */
.L_x_0:
[----:B------:R-:W-:-:S00]  /*0140*/  BRA `(.L_x_0) ;  /* 0xfffffffc00fc7947 */ /* 0x000fc0000383ffff */
[----:B------:R-:W-:-:S00]  /*0150*/  NOP ;  /* 0x0000000000007918 */ /* 0x000fc00000000000 */
        /* <DEDUP_REMOVED lines=10> */
.L_x_1:


//--------------------- .nv.shared.reserved.0     --------------------------
	.section	.nv.shared.reserved.0,"aw",@nobits
	.weak		__nv_reservedSMEM_offset_0_alias
	.size		__nv_reservedSMEM_offset_0_alias, 0, 64
	.other		__nv_reservedSMEM_offset_0_alias,@"STO_CUDA_RESERVED_SHARED STV_DEFAULT"
__nv_reservedSMEM_offset_0_alias:
	.zero		0
	.zero		64


//--------------------- .nv.constant0._Z14_AFFINE_KERNELPiiiiii --------------------------
	.section	.nv.constant0._Z14_AFFINE_KERNELPiiiiii,"a",@progbits
	.sectionflags	@""
	.align	4
.nv.constant0._Z14_AFFINE_KERNELPiiiiii:
	.zero		924


//--------------------- SYMBOLS --------------------------

	.type		.nv.reservedSmem.offset0,@object
	.size		.nv.reservedSmem.offset0,0x4
